//
// Generated by NVIDIA NVVM Compiler
//
// Compiler Build ID: CL-36424714
// Cuda compilation tools, release 13.0, V13.0.88
// Based on NVVM 20.0.0
//

.version 9.0
.target sm_100
.address_size 64

	// .globl	_Z27from_hwc_uint8_to_chw_floatPfPKhii

.visible .entry _Z27from_hwc_uint8_to_chw_floatPfPKhii(
	.param .u64 .ptr .align 1 _Z27from_hwc_uint8_to_chw_floatPfPKhii_param_0,
	.param .u64 .ptr .align 1 _Z27from_hwc_uint8_to_chw_floatPfPKhii_param_1,
	.param .u32 _Z27from_hwc_uint8_to_chw_floatPfPKhii_param_2,
	.param .u32 _Z27from_hwc_uint8_to_chw_floatPfPKhii_param_3
)
{
	.reg .pred 	%p<4>;
	.reg .b16 	%rs<4>;
	.reg .b32 	%r<16>;
	.reg .b32 	%f<4>;
	.reg .b64 	%rd<12>;

	ld.param.u64 	%rd1, [_Z27from_hwc_uint8_to_chw_floatPfPKhii_param_0];
	ld.param.u64 	%rd2, [_Z27from_hwc_uint8_to_chw_floatPfPKhii_param_1];
	ld.param.u32 	%r3, [_Z27from_hwc_uint8_to_chw_floatPfPKhii_param_2];
	ld.param.u32 	%r5, [_Z27from_hwc_uint8_to_chw_floatPfPKhii_param_3];
	mov.u32 	%r6, %ctaid.x;
	mov.u32 	%r7, %ntid.x;
	mov.u32 	%r8, %tid.x;
	mad.lo.s32 	%r1, %r6, %r7, %r8;
	mov.u32 	%r9, %ctaid.y;
	mov.u32 	%r10, %ntid.y;
	mov.u32 	%r11, %tid.y;
	mad.lo.s32 	%r12, %r9, %r10, %r11;
	setp.ge.s32 	%p1, %r1, %r3;
	setp.ge.s32 	%p2, %r12, %r5;
	or.pred  	%p3, %p1, %p2;
	@%p3 bra 	$L__BB0_2;
	cvta.to.global.u64 	%rd3, %rd2;
	cvta.to.global.u64 	%rd4, %rd1;
	mul.lo.s32 	%r13, %r5, %r3;
	mad.lo.s32 	%r14, %r3, %r12, %r1;
	mul.lo.s32 	%r15, %r14, 3;
	cvt.s64.s32 	%rd5, %r15;
	add.s64 	%rd6, %rd3, %rd5;
	ld.global.u8 	%rs1, [%rd6];
	cvt.rn.f32.u16 	%f1, %rs1;
	mul.wide.s32 	%rd7, %r14, 4;
	add.s64 	%rd8, %rd4, %rd7;
	st.global.f32 	[%rd8], %f1;
	ld.global.u8 	%rs2, [%rd6+1];
	cvt.rn.f32.u16 	%f2, %rs2;
	mul.wide.s32 	%rd9, %r13, 4;
	add.s64 	%rd10, %rd8, %rd9;
	st.global.f32 	[%rd10], %f2;
	ld.global.u8 	%rs3, [%rd6+2];
	cvt.rn.f32.u16 	%f3, %rs3;
	add.s64 	%rd11, %rd10, %rd9;
	st.global.f32 	[%rd11], %f3;
$L__BB0_2:
	ret;

}
	// .globl	_Z16naive_downsamplePfPKfiiii
.visible .entry _Z16naive_downsamplePfPKfiiii(
	.param .u64 .ptr .align 1 _Z16naive_downsamplePfPKfiiii_param_0,
	.param .u64 .ptr .align 1 _Z16naive_downsamplePfPKfiiii_param_1,
	.param .u32 _Z16naive_downsamplePfPKfiiii_param_2,
	.param .u32 _Z16naive_downsamplePfPKfiiii_param_3,
	.param .u32 _Z16naive_downsamplePfPKfiiii_param_4,
	.param .u32 _Z16naive_downsamplePfPKfiiii_param_5
)
{
	.reg .pred 	%p<8>;
	.reg .b32 	%r<29>;
	.reg .b32 	%f<12>;
	.reg .b64 	%rd<9>;

	ld.param.u64 	%rd1, [_Z16naive_downsamplePfPKfiiii_param_0];
	ld.param.u64 	%rd2, [_Z16naive_downsamplePfPKfiiii_param_1];
	ld.param.u32 	%r4, [_Z16naive_downsamplePfPKfiiii_param_2];
	ld.param.u32 	%r8, [_Z16naive_downsamplePfPKfiiii_param_3];
	ld.param.u32 	%r6, [_Z16naive_downsamplePfPKfiiii_param_4];
	ld.param.u32 	%r7, [_Z16naive_downsamplePfPKfiiii_param_5];
	mov.u32 	%r9, %ctaid.x;
	mov.u32 	%r10, %ntid.x;
	mov.u32 	%r11, %tid.x;
	mad.lo.s32 	%r1, %r9, %r10, %r11;
	mov.u32 	%r12, %ctaid.y;
	mov.u32 	%r13, %ntid.y;
	mov.u32 	%r14, %tid.y;
	mad.lo.s32 	%r15, %r12, %r13, %r14;
	mov.u32 	%r16, %ctaid.z;
	mov.u32 	%r17, %ntid.z;
	mov.u32 	%r18, %tid.z;
	mad.lo.s32 	%r3, %r16, %r17, %r18;
	setp.ge.s32 	%p1, %r1, %r4;
	setp.ge.s32 	%p2, %r15, %r8;
	or.pred  	%p3, %p1, %p2;
	setp.gt.u32 	%p4, %r3, 2;
	or.pred  	%p5, %p4, %p3;
	@%p5 bra 	$L__BB1_2;
	cvta.to.global.u64 	%rd3, %rd2;
	cvta.to.global.u64 	%rd4, %rd1;
	cvt.rn.f32.s32 	%f1, %r6;
	cvt.rn.f32.s32 	%f2, %r4;
	div.rn.f32 	%f3, %f1, %f2;
	cvt.rn.f32.s32 	%f4, %r7;
	cvt.rn.f32.u32 	%f5, %r8;
	div.rn.f32 	%f6, %f4, %f5;
	cvt.rn.f32.s32 	%f7, %r1;
	fma.rn.f32 	%f8, %f3, %f7, 0f3F000000;
	cvt.rzi.s32.f32 	%r19, %f8;
	cvt.rn.f32.u32 	%f9, %r15;
	fma.rn.f32 	%f10, %f6, %f9, 0f3F000000;
	cvt.rzi.s32.f32 	%r20, %f10;
	setp.lt.s32 	%p6, %r19, %r6;
	add.s32 	%r21, %r6, -1;
	selp.b32 	%r22, %r19, %r21, %p6;
	setp.lt.s32 	%p7, %r20, %r7;
	add.s32 	%r23, %r7, -1;
	selp.b32 	%r24, %r20, %r23, %p7;
	mad.lo.s32 	%r25, %r8, %r3, %r15;
	mad.lo.s32 	%r26, %r25, %r4, %r1;
	mad.lo.s32 	%r27, %r7, %r3, %r24;
	mad.lo.s32 	%r28, %r27, %r6, %r22;
	mul.wide.s32 	%rd5, %r28, 4;
	add.s64 	%rd6, %rd3, %rd5;
	ld.global.f32 	%f11, [%rd6];
	mul.wide.s32 	%rd7, %r26, 4;
	add.s64 	%rd8, %rd4, %rd7;
	st.global.f32 	[%rd8], %f11;
$L__BB1_2:
	ret;

}


// ===== COMPILED SASS (sm_100) =====

	.target	sm_100

	.elftype	@"ET_EXEC"


//--------------------- .note.nv.tkinfo           --------------------------
	.section	.note.nv.tkinfo,"",@"SHT_NOTE"
	.sectionflags	@"SHF_NOTE_NV_TKINFO"
	.tkinfo
        /*0018*/ 	.word	0x00000002
        /*0030*/ 	.string	""
        /*0030*/ 	.string	"ptxas"
        /*0030*/ 	.string	"Cuda compilation tools, release 13.0, V13.0.88"
        /*0030*/ 	.string	"Build cuda_13.0.r13.0/compiler.36424714_0"
        /*0030*/ 	.string	"-arch sm_100 -m 64 "



//--------------------- .note.nv.cuinfo           --------------------------
	.section	.note.nv.cuinfo,"",@"SHT_NOTE"
	.sectionflags	@"SHF_NOTE_NV_CUINFO"
        /*0018*/ 	.short	0x0002
        /*001a*/ 	.short	0x0064
        /*001c*/ 	.short	0x0082
	.zero		2


//--------------------- .nv.info                  --------------------------
	.section	.nv.info,"",@"SHT_CUDA_INFO"
	.align	4


	//----- nvinfo : EIATTR_REGCOUNT
	.align		4
        /*0000*/ 	.byte	0x04, 0x2f
        /*0002*/ 	.short	(.L_1 - .L_0)
	.align		4
.L_0:
        /*0004*/ 	.word	index@(_Z27from_hwc_uint8_to_chw_floatPfPKhii)
        /*0008*/ 	.word	0x00000012


	//----- nvinfo : EIATTR_FRAME_SIZE
	.align		4
.L_1:
        /*000c*/ 	.byte	0x04, 0x11
        /*000e*/ 	.short	(.L_3 - .L_2)
	.align		4
.L_2:
        /*0010*/ 	.word	index@(_Z27from_hwc_uint8_to_chw_floatPfPKhii)
        /*0014*/ 	.word	0x00000000


	//----- nvinfo : EIATTR_REGCOUNT
	.align		4
.L_3:
        /*0018*/ 	.byte	0x04, 0x2f
        /*001a*/ 	.short	(.L_5 - .L_4)
	.align		4
.L_4:
        /*001c*/ 	.word	index@(_Z16naive_downsamplePfPKfiiii)
        /*0020*/ 	.word	0x00000013


	//----- nvinfo : EIATTR_FRAME_SIZE
	.align		4
.L_5:
        /*0024*/ 	.byte	0x04, 0x11
        /*0026*/ 	.short	(.L_7 - .L_6)
	.align		4
.L_6:
        /*0028*/ 	.word	index@($__internal_0_$__cuda_sm3x_div_rn_noftz_f32_slowpath)
        /*002c*/ 	.word	0x00000000


	//----- nvinfo : EIATTR_FRAME_SIZE
	.align		4
.L_7:
        /*0030*/ 	.byte	0x04, 0x11
        /*0032*/ 	.short	(.L_9 - .L_8)
	.align		4
.L_8:
        /*0034*/ 	.word	index@(_Z16naive_downsamplePfPKfiiii)
        /*0038*/ 	.word	0x00000000


	//----- nvinfo : EIATTR_MIN_STACK_SIZE
	.align		4
.L_9:
        /*003c*/ 	.byte	0x04, 0x12
        /*003e*/ 	.short	(.L_11 - .L_10)
	.align		4
.L_10:
        /*0040*/ 	.word	index@(_Z16naive_downsamplePfPKfiiii)
        /*0044*/ 	.word	0x00000000


	//----- nvinfo : EIATTR_MIN_STACK_SIZE
	.align		4
.L_11:
        /*0048*/ 	.byte	0x04, 0x12
        /*004a*/ 	.short	(.L_13 - .L_12)
	.align		4
.L_12:
        /*004c*/ 	.word	index@(_Z27from_hwc_uint8_to_chw_floatPfPKhii)
        /*0050*/ 	.word	0x00000000
.L_13:


//--------------------- .nv.compat                --------------------------
	.section	.nv.compat,"",@"SHT_CUDA_COMPAT_INFO"
	.align	4
        /*0000*/ 	.byte	0x02, 0x09, 0x00, 0x00, 0x02, 0x02, 0x01, 0x00, 0x02, 0x05, 0x05, 0x00, 0x03, 0x07, 0x01, 0x01
        /*0010*/ 	.byte	0x02, 0x03, 0x00, 0x00, 0x02, 0x06, 0x01, 0x00, 0x04, 0x0b, 0x08, 0x00, 0x01, 0x00, 0x00, 0x00
        /*0020*/ 	.byte	0x00, 0x00, 0x00, 0x00


//--------------------- .nv.info._Z16naive_downsamplePfPKfiiii --------------------------
	.section	.nv.info._Z16naive_downsamplePfPKfiiii,"",@"SHT_CUDA_INFO"
	.sectionflags	@""
	.align	4


	//----- nvinfo : EIATTR_CUDA_API_VERSION
	.align		4
        /*0000*/ 	.byte	0x04, 0x37
        /*0002*/ 	.short	(.L_15 - .L_14)
.L_14:
        /*0004*/ 	.word	0x00000082


	//----- nvinfo : EIATTR_KPARAM_INFO
	.align		4
.L_15:
        /*0008*/ 	.byte	0x04, 0x17
        /*000a*/ 	.short	(.L_17 - .L_16)
.L_16:
        /*000c*/ 	.word	0x00000000
        /*0010*/ 	.short	0x0005
        /*0012*/ 	.short	0x001c
        /*0014*/ 	.byte	0x00, 0xf0, 0x11, 0x00


	//----- nvinfo : EIATTR_KPARAM_INFO
	.align		4
.L_17:
        /*0018*/ 	.byte	0x04, 0x17
        /*001a*/ 	.short	(.L_19 - .L_18)
.L_18:
        /*001c*/ 	.word	0x00000000
        /*0020*/ 	.short	0x0004
        /*0022*/ 	.short	0x0018
        /*0024*/ 	.byte	0x00, 0xf0, 0x11, 0x00


	//----- nvinfo : EIATTR_KPARAM_INFO
	.align		4
.L_19:
        /*0028*/ 	.byte	0x04, 0x17
        /*002a*/ 	.short	(.L_21 - .L_20)
.L_20:
        /*002c*/ 	.word	0x00000000
        /*0030*/ 	.short	0x0003
        /*0032*/ 	.short	0x0014
        /*0034*/ 	.byte	0x00, 0xf0, 0x11, 0x00


	//----- nvinfo : EIATTR_KPARAM_INFO
	.align		4
.L_21:
        /*0038*/ 	.byte	0x04, 0x17
        /*003a*/ 	.short	(.L_23 - .L_22)
.L_22:
        /*003c*/ 	.word	0x00000000
        /*0040*/ 	.short	0x0002
        /*0042*/ 	.short	0x0010
        /*0044*/ 	.byte	0x00, 0xf0, 0x11, 0x00


	//----- nvinfo : EIATTR_KPARAM_INFO
	.align		4
.L_23:
        /*0048*/ 	.byte	0x04, 0x17
        /*004a*/ 	.short	(.L_25 - .L_24)
.L_24:
        /*004c*/ 	.word	0x00000000
        /*0050*/ 	.short	0x0001
        /*0052*/ 	.short	0x0008
        /*0054*/ 	.byte	0x00, 0xf5, 0x21, 0x00


	//----- nvinfo : EIATTR_KPARAM_INFO
	.align		4
.L_25:
        /*0058*/ 	.byte	0x04, 0x17
        /*005a*/ 	.short	(.L_27 - .L_26)
.L_26:
        /*005c*/ 	.word	0x00000000
        /*0060*/ 	.short	0x0000
        /*0062*/ 	.short	0x0000
        /*0064*/ 	.byte	0x00, 0xf5, 0x21, 0x00


	//----- nvinfo : EIATTR_SPARSE_MMA_MASK
	.align		4
.L_27:
        /*0068*/ 	.byte	0x03, 0x50
        /*006a*/ 	.short	0x0000


	//----- nvinfo : EIATTR_MAXREG_COUNT
	.align		4
        /*006c*/ 	.byte	0x03, 0x1b
        /*006e*/ 	.short	0x00ff


	//----- nvinfo : EIATTR_MERCURY_ISA_VERSION
	.align		4
        /*0070*/ 	.byte	0x03, 0x5f
        /*0072*/ 	.short	0x0101


	//----- nvinfo : EIATTR_VRC_CTA_INIT_COUNT
	.align		4
        /*0074*/ 	.byte	0x02, 0x4a
	.zero		1
	.zero		1


	//----- nvinfo : EIATTR_EXIT_INSTR_OFFSETS
	.align		4
        /*0078*/ 	.byte	0x04, 0x1c
        /*007a*/ 	.short	(.L_29 - .L_28)


	//   ....[0]....
.L_28:
        /*007c*/ 	.word	0x00000110


	//   ....[1]....
        /*0080*/ 	.word	0x00000460


	//----- nvinfo : EIATTR_CRS_STACK_SIZE
	.align		4
.L_29:
        /*0084*/ 	.byte	0x04, 0x1e
        /*0086*/ 	.short	(.L_31 - .L_30)
.L_30:
        /*0088*/ 	.word	0x00000000


	//----- nvinfo : EIATTR_CBANK_PARAM_SIZE
	.align		4
.L_31:
        /*008c*/ 	.byte	0x03, 0x19
        /*008e*/ 	.short	0x0020


	//----- nvinfo : EIATTR_PARAM_CBANK
	.align		4
        /*0090*/ 	.byte	0x04, 0x0a
        /*0092*/ 	.short	(.L_33 - .L_32)
	.align		4
.L_32:
        /*0094*/ 	.word	index@(.nv.constant0._Z16naive_downsamplePfPKfiiii)
        /*0098*/ 	.short	0x0380
        /*009a*/ 	.short	0x0020


	//----- nvinfo : EIATTR_SW_WAR
	.align		4
.L_33:
        /*009c*/ 	.byte	0x04, 0x36
        /*009e*/ 	.short	(.L_35 - .L_34)
.L_34:
        /*00a0*/ 	.word	0x00000008
.L_35:


//--------------------- .nv.info._Z27from_hwc_uint8_to_chw_floatPfPKhii --------------------------
	.section	.nv.info._Z27from_hwc_uint8_to_chw_floatPfPKhii,"",@"SHT_CUDA_INFO"
	.sectionflags	@""
	.align	4


	//----- nvinfo : EIATTR_CUDA_API_VERSION
	.align		4
        /*0000*/ 	.byte	0x04, 0x37
        /*0002*/ 	.short	(.L_37 - .L_36)
.L_36:
        /*0004*/ 	.word	0x00000082


	//----- nvinfo : EIATTR_KPARAM_INFO
	.align		4
.L_37:
        /*0008*/ 	.byte	0x04, 0x17
        /*000a*/ 	.short	(.L_39 - .L_38)
.L_38:
        /*000c*/ 	.word	0x00000000
        /*0010*/ 	.short	0x0003
        /*0012*/ 	.short	0x0014
        /*0014*/ 	.byte	0x00, 0xf0, 0x11, 0x00


	//----- nvinfo : EIATTR_KPARAM_INFO
	.align		4
.L_39:
        /*0018*/ 	.byte	0x04, 0x17
        /*001a*/ 	.short	(.L_41 - .L_40)
.L_40:
        /*001c*/ 	.word	0x00000000
        /*0020*/ 	.short	0x0002
        /*0022*/ 	.short	0x0010
        /*0024*/ 	.byte	0x00, 0xf0, 0x11, 0x00


	//----- nvinfo : EIATTR_KPARAM_INFO
	.align		4
.L_41:
        /*0028*/ 	.byte	0x04, 0x17
        /*002a*/ 	.short	(.L_43 - .L_42)
.L_42:
        /*002c*/ 	.word	0x00000000
        /*0030*/ 	.short	0x0001
        /*0032*/ 	.short	0x0008
        /*0034*/ 	.byte	0x00, 0xf5, 0x21, 0x00


	//----- nvinfo : EIATTR_KPARAM_INFO
	.align		4
.L_43:
        /*0038*/ 	.byte	0x04, 0x17
        /*003a*/ 	.short	(.L_45 - .L_44)
.L_44:
        /*003c*/ 	.word	0x00000000
        /*0040*/ 	.short	0x0000
        /*0042*/ 	.short	0x0000
        /*0044*/ 	.byte	0x00, 0xf5, 0x21, 0x00


	//----- nvinfo : EIATTR_SPARSE_MMA_MASK
	.align		4
.L_45:
        /*0048*/ 	.byte	0x03, 0x50
        /*004a*/ 	.short	0x0000


	//----- nvinfo : EIATTR_MAXREG_COUNT
	.align		4
        /*004c*/ 	.byte	0x03, 0x1b
        /*004e*/ 	.short	0x00ff


	//----- nvinfo : EIATTR_MERCURY_ISA_VERSION
	.align		4
        /*0050*/ 	.byte	0x03, 0x5f
        /*0052*/ 	.short	0x0101


	//----- nvinfo : EIATTR_VRC_CTA_INIT_COUNT
	.align		4
        /*0054*/ 	.byte	0x02, 0x4a
	.zero		1
	.zero		1


	//----- nvinfo : EIATTR_EXIT_INSTR_OFFSETS
	.align		4
        /*0058*/ 	.byte	0x04, 0x1c
        /*005a*/ 	.short	(.L_47 - .L_46)


	//   ....[0]....
.L_46:
        /*005c*/ 	.word	0x000000c0


	//   ....[1]....
        /*0060*/ 	.word	0x00000210


	//----- nvinfo : EIATTR_CBANK_PARAM_SIZE
	.align		4
.L_47:
        /*0064*/ 	.byte	0x03, 0x19
        /*0066*/ 	.short	0x0018


	//----- nvinfo : EIATTR_PARAM_CBANK
	.align		4
        /*0068*/ 	.byte	0x04, 0x0a
        /*006a*/ 	.short	(.L_49 - .L_48)
	.align		4
.L_48:
        /*006c*/ 	.word	index@(.nv.constant0._Z27from_hwc_uint8_to_chw_floatPfPKhii)
        /*0070*/ 	.short	0x0380
        /*0072*/ 	.short	0x0018


	//----- nvinfo : EIATTR_SW_WAR
	.align		4
.L_49:
        /*0074*/ 	.byte	0x04, 0x36
        /*0076*/ 	.short	(.L_51 - .L_50)
.L_50:
        /*0078*/ 	.word	0x00000008
.L_51:


//--------------------- .nv.callgraph             --------------------------
	.section	.nv.callgraph,"",@"SHT_CUDA_CALLGRAPH"
	.align	4
	.sectionentsize	8
	.align		4
        /*0000*/ 	.word	0x00000000
	.align		4
        /*0004*/ 	.word	0xffffffff
	.align		4
        /*0008*/ 	.word	0x00000000
	.align		4
        /*000c*/ 	.word	0xfffffffe
	.align		4
        /*0010*/ 	.word	0x00000000
	.align		4
        /*0014*/ 	.word	0xfffffffd
	.align		4
        /*0018*/ 	.word	0x00000000
	.align		4
        /*001c*/ 	.word	0xfffffffc


//--------------------- .text._Z16naive_downsamplePfPKfiiii --------------------------
	.section	.text._Z16naive_downsamplePfPKfiiii,"ax",@progbits
	.align	128
        .global         _Z16naive_downsamplePfPKfiiii
        .type           _Z16naive_downsamplePfPKfiiii,@function
        .size           _Z16naive_downsamplePfPKfiiii,(.L_x_12 - _Z16naive_downsamplePfPKfiiii)
        .other          _Z16naive_downsamplePfPKfiiii,@"STO_CUDA_ENTRY STV_DEFAULT"
_Z16naive_downsamplePfPKfiiii:
.text._Z16naive_downsamplePfPKfiiii:
[----:B------:R-:W-:Y:S01]  /*0000*/  LDC R1, c[0x0][0x37c] ;  /* 0x0000df00ff017b82 */ /* 0x000fe20000000800 */
[----:B------:R-:W0:Y:S07]  /*0010*/  S2R R3, SR_TID.Y ;  /* 0x0000000000037919 */ /* 0x000e2e0000002200 */
[----:B------:R-:W1:Y:S01]  /*0020*/  LDC R5, c[0x0][0x360] ;  /* 0x0000d800ff057b82 */ /* 0x000e620000000800 */
[----:B------:R-:W2:Y:S01]  /*0030*/  LDCU.64 UR8, c[0x0][0x390] ;  /* 0x00007200ff0877ac */ /* 0x000ea20008000a00 */
[----:B------:R-:W1:Y:S01]  /*0040*/  S2R R0, SR_TID.X ;  /* 0x0000000000007919 */ /* 0x000e620000002100 */
[----:B------:R-:W3:Y:S05]  /*0050*/  S2R R7, SR_TID.Z ;  /* 0x0000000000077919 */ /* 0x000eea0000002300 */
[----:B------:R-:W0:Y:S08]  /*0060*/  S2UR UR5, SR_CTAID.Y ;  /* 0x00000000000579c3 */ /* 0x000e300000002600 */
[----:B------:R-:W0:Y:S08]  /*0070*/  LDC R2, c[0x0][0x364] ;  /* 0x0000d900ff027b82 */ /* 0x000e300000000800 */
[----:B------:R-:W1:Y:S08]  /*0080*/  S2UR UR4, SR_CTAID.X ;  /* 0x00000000000479c3 */ /* 0x000e700000002500 */
[----:B------:R-:W3:Y:S08]  /*0090*/  S2UR UR6, SR_CTAID.Z ;  /* 0x00000000000679c3 */ /* 0x000ef00000002700 */
[----:B------:R-:W3:Y:S01]  /*00a0*/  LDC R4, c[0x0][0x368] ;  /* 0x0000da00ff047b82 */ /* 0x000ee20000000800 */
[----:B0-----:R-:W-:-:S05]  /*00b0*/  IMAD R2, R2, UR5, R3 ;  /* 0x0000000502027c24 */ /* 0x001fca000f8e0203 */
[----:B--2---:R-:W-:Y:S01]  /*00c0*/  ISETP.GE.AND P0, PT, R2, UR9, PT ;  /* 0x0000000902007c0c */ /* 0x004fe2000bf06270 */
[----:B-1----:R-:W-:-:S05]  /*00d0*/  IMAD R5, R5, UR4, R0 ;  /* 0x0000000405057c24 */ /* 0x002fca000f8e0200 */
[----:B------:R-:W-:Y:S01]  /*00e0*/  ISETP.GE.OR P0, PT, R5, UR8, P0 ;  /* 0x0000000805007c0c */ /* 0x000fe20008706670 */
[----:B---3--:R-:W-:-:S05]  /*00f0*/  IMAD R4, R4, UR6, R7 ;  /* 0x0000000604047c24 */ /* 0x008fca000f8e0207 */
[----:B------:R-:W-:-:S13]  /*0100*/  ISETP.GT.U32.OR P0, PT, R4, 0x2, P0 ;  /* 0x000000020400780c */ /* 0x000fda0000704470 */
[----:B------:R-:W-:Y:S05]  /*0110*/  @P0 EXIT ;  /* 0x000000000000094d */ /* 0x000fea0003800000 */
[----:B------:R-:W0:Y:S01]  /*0120*/  LDCU UR4, c[0x0][0x398] ;  /* 0x00007300ff0477ac */ /* 0x000e220008000800 */
[----:B------:R-:W-:-:S04]  /*0130*/  I2FP.F32.S32 R3, UR8 ;  /* 0x0000000800037c45 */ /* 0x000fc80008201400 */
[----:B------:R-:W1:Y:S01]  /*0140*/  MUFU.RCP R6, R3 ;  /* 0x0000000300067308 */ /* 0x000e620000001000 */
[----:B0-----:R-:W-:-:S07]  /*0150*/  I2FP.F32.S32 R0, UR4 ;  /* 0x0000000400007c45 */ /* 0x001fce0008201400 */
[----:B------:R-:W0:Y:S01]  /*0160*/  FCHK P0, R0, R3 ;  /* 0x0000000300007302 */ /* 0x000e220000000000 */
[----:B-1----:R-:W-:-:S04]  /*0170*/  FFMA R7, -R3, R6, 1 ;  /* 0x3f80000003077423 */ /* 0x002fc80000000106 */
[----:B------:R-:W-:-:S04]  /*0180*/  FFMA R7, R6, R7, R6 ;  /* 0x0000000706077223 */ /* 0x000fc80000000006 */
[----:B------:R-:W-:-:S04]  /*0190*/  FFMA R6, R0, R7, RZ ;  /* 0x0000000700067223 */ /* 0x000fc800000000ff */
[----:B------:R-:W-:-:S04]  /*01a0*/  FFMA R8, -R3, R6, R0 ;  /* 0x0000000603087223 */ /* 0x000fc80000000100 */
[----:B------:R-:W-:Y:S01]  /*01b0*/  FFMA R6, R7, R8, R6 ;  /* 0x0000000807067223 */ /* 0x000fe20000000006 */
[----:B0-----:R-:W-:Y:S06]  /*01c0*/  @!P0 BRA `(.L_x_0) ;  /* 0x00000000000c8947 */ /* 0x001fec0003800000 */
[----:B------:R-:W-:-:S07]  /*01d0*/  MOV R8, 0x1f0 ;  /* 0x000001f000087802 */ /* 0x000fce0000000f00 */
[----:B------:R-:W-:Y:S05]  /*01e0*/  CALL.REL.NOINC `($__internal_0_$__cuda_sm3x_div_rn_noftz_f32_slowpath) ;  /* 0x0000000000a07944 */ /* 0x000fea0003c00000 */
[----:B------:R-:W-:-:S07]  /*01f0*/  IMAD.MOV.U32 R6, RZ, RZ, R0 ;  /* 0x000000ffff067224 */ /* 0x000fce00078e0000 */
.L_x_0:
[----:B------:R-:W0:Y:S02]  /*0200*/  LDCU UR4, c[0x0][0x394] ;  /* 0x00007280ff0477ac */ /* 0x000e240008000800 */
[----:B0-----:R-:W-:Y:S01]  /*0210*/  I2FP.F32.U32 R3, UR4 ;  /* 0x0000000400037c45 */ /* 0x001fe20008201000 */
[----:B------:R-:W0:Y:S03]  /*0220*/  LDCU UR4, c[0x0][0x39c] ;  /* 0x00007380ff0477ac */ /* 0x000e260008000800 */
[----:B------:R-:W1:Y:S01]  /*0230*/  MUFU.RCP R8, R3 ;  /* 0x0000000300087308 */ /* 0x000e620000001000 */
[----:B0-----:R-:W-:Y:S01]  /*0240*/  I2FP.F32.S32 R0, UR4 ;  /* 0x0000000400007c45 */ /* 0x001fe20008201400 */
[----:B------:R-:W0:Y:S01]  /*0250*/  LDCU.64 UR4, c[0x0][0x358] ;  /* 0x00006b00ff0477ac */ /* 0x000e220008000a00 */
[----:B-1----:R-:W-:-:S05]  /*0260*/  FFMA R7, -R3, R8, 1 ;  /* 0x3f80000003077423 */ /* 0x002fca0000000108 */
[----:B------:R-:W1:Y:S01]  /*0270*/  FCHK P0, R0, R3 ;  /* 0x0000000300007302 */ /* 0x000e620000000000 */
[----:B------:R-:W-:-:S04]  /*0280*/  FFMA R7, R8, R7, R8 ;  /* 0x0000000708077223 */ /* 0x000fc80000000008 */
[----:B------:R-:W-:-:S04]  /*0290*/  FFMA R8, R0, R7, RZ ;  /* 0x0000000700087223 */ /* 0x000fc800000000ff */
[----:B------:R-:W-:-:S04]  /*02a0*/  FFMA R9, -R3, R8, R0 ;  /* 0x0000000803097223 */ /* 0x000fc80000000100 */
[----:B------:R-:W-:Y:S01]  /*02b0*/  FFMA R7, R7, R9, R8 ;  /* 0x0000000907077223 */ /* 0x000fe20000000008 */
[----:B01----:R-:W-:Y:S06]  /*02c0*/  @!P0 BRA `(.L_x_1) ;  /* 0x00000000000c8947 */ /* 0x003fec0003800000 */
[----:B------:R-:W-:-:S07]  /*02d0*/  MOV R8, 0x2f0 ;  /* 0x000002f000087802 */ /* 0x000fce0000000f00 */
[----:B------:R-:W-:Y:S05]  /*02e0*/  CALL.REL.NOINC `($__internal_0_$__cuda_sm3x_div_rn_noftz_f32_slowpath) ;  /* 0x0000000000607944 */ /* 0x000fea0003c00000 */
[----:B------:R-:W-:-:S07]  /*02f0*/  IMAD.MOV.U32 R7, RZ, RZ, R0 ;  /* 0x000000ffff077224 */ /* 0x000fce00078e0000 */
.L_x_1:
[----:B------:R-:W-:Y:S01]  /*0300*/  I2FP.F32.U32 R0, R2 ;  /* 0x0000000200007245 */ /* 0x000fe20000201000 */
[----:B------:R-:W0:Y:S01]  /*0310*/  LDC.64 R10, c[0x0][0x398] ;  /* 0x0000e600ff0a7b82 */ /* 0x000e220000000a00 */
[----:B------:R-:W-:-:S03]  /*0320*/  I2FP.F32.S32 R3, R5 ;  /* 0x0000000500037245 */ /* 0x000fc60000201400 */
[----:B------:R-:W-:Y:S02]  /*0330*/  FFMA R0, R0, R7, 0.5 ;  /* 0x3f00000000007423 */ /* 0x000fe40000000007 */
[----:B------:R-:W-:Y:S02]  /*0340*/  FFMA R3, R3, R6, 0.5 ;  /* 0x3f00000003037423 */ /* 0x000fe40000000006 */
[----:B------:R-:W0:Y:S01]  /*0350*/  F2I.TRUNC.NTZ R8, R0 ;  /* 0x0000000000087305 */ /* 0x000e22000020f100 */
[----:B------:R-:W1:Y:S07]  /*0360*/  LDC.64 R6, c[0x0][0x388] ;  /* 0x0000e200ff067b82 */ /* 0x000e6e0000000a00 */
[----:B------:R-:W2:Y:S01]  /*0370*/  F2I.TRUNC.NTZ R9, R3 ;  /* 0x0000000300097305 */ /* 0x000ea2000020f100 */
[----:B0-----:R-:W-:-:S02]  /*0380*/  ISETP.GE.AND P1, PT, R8, R11, PT ;  /* 0x0000000b0800720c */ /* 0x001fc40003f26270 */
[----:B--2---:R-:W-:-:S11]  /*0390*/  ISETP.GE.AND P0, PT, R9, R10, PT ;  /* 0x0000000a0900720c */ /* 0x004fd60003f06270 */
[----:B------:R-:W-:-:S04]  /*03a0*/  @P1 VIADD R8, R11, 0xffffffff ;  /* 0xffffffff0b081836 */ /* 0x000fc80000000000 */
[----:B------:R-:W-:Y:S02]  /*03b0*/  IMAD R8, R4, R11, R8 ;  /* 0x0000000b04087224 */ /* 0x000fe400078e0208 */
[----:B------:R-:W-:-:S04]  /*03c0*/  @P0 VIADD R9, R10, 0xffffffff ;  /* 0xffffffff0a090836 */ /* 0x000fc80000000000 */
[----:B------:R-:W-:Y:S02]  /*03d0*/  IMAD R9, R8, R10, R9 ;  /* 0x0000000a08097224 */ /* 0x000fe400078e0209 */
[----:B------:R-:W0:Y:S02]  /*03e0*/  LDC.64 R10, c[0x0][0x390] ;  /* 0x0000e400ff0a7b82 */ /* 0x000e240000000a00 */
[----:B-1----:R-:W-:-:S06]  /*03f0*/  IMAD.WIDE R6, R9, 0x4, R6 ;  /* 0x0000000409067825 */ /* 0x002fcc00078e0206 */
[----:B------:R-:W2:Y:S01]  /*0400*/  LDG.E R7, desc[UR4][R6.64] ;  /* 0x0000000406077981 */ /* 0x000ea2000c1e1900 */
[----:B------:R-:W1:Y:S01]  /*0410*/  LDC.64 R8, c[0x0][0x380] ;  /* 0x0000e000ff087b82 */ /* 0x000e620000000a00 */
[----:B0-----:R-:W-:-:S04]  /*0420*/  IMAD R2, R4, R11, R2 ;  /* 0x0000000b04027224 */ /* 0x001fc800078e0202 */
[----:B------:R-:W-:-:S04]  /*0430*/  IMAD R3, R2, R10, R5 ;  /* 0x0000000a02037224 */ /* 0x000fc800078e0205 */
[----:B-1----:R-:W-:-:S05]  /*0440*/  IMAD.WIDE R2, R3, 0x4, R8 ;  /* 0x0000000403027825 */ /* 0x002fca00078e0208 */
[----:B--2---:R-:W-:Y:S01]  /*0450*/  STG.E desc[UR4][R2.64], R7 ;  /* 0x0000000702007986 */ /* 0x004fe2000c101904 */
[----:B------:R-:W-:Y:S05]  /*0460*/  EXIT ;  /* 0x000000000000794d */ /* 0x000fea0003800000 */
        .weak           $__internal_0_$__cuda_sm3x_div_rn_noftz_f32_slowpath
        .type           $__internal_0_$__cuda_sm3x_div_rn_noftz_f32_slowpath,@function
        .size           $__internal_0_$__cuda_sm3x_div_rn_noftz_f32_slowpath,(.L_x_12 - $__internal_0_$__cuda_sm3x_div_rn_noftz_f32_slowpath)
$__internal_0_$__cuda_sm3x_div_rn_noftz_f32_slowpath:
[----:B------:R-:W-:Y:S02]  /*0470*/  SHF.R.U32.HI R9, RZ, 0x17, R3 ;  /* 0x00000017ff097819 */ /* 0x000fe40000011603 */
[----:B------:R-:W-:Y:S02]  /*0480*/  SHF.R.U32.HI R7, RZ, 0x17, R0 ;  /* 0x00000017ff077819 */ /* 0x000fe40000011600 */
[----:B------:R-:W-:Y:S02]  /*0490*/  LOP3.LUT R14, R9, 0xff, RZ, 0xc0, !PT ;  /* 0x000000ff090e7812 */ /* 0x000fe400078ec0ff */
[----:B------:R-:W-:-:S03]  /*04a0*/  LOP3.LUT R12, R7, 0xff, RZ, 0xc0, !PT ;  /* 0x000000ff070c7812 */ /* 0x000fc600078ec0ff */
[----:B------:R-:W-:Y:S02]  /*04b0*/  VIADD R10, R14, 0xffffffff ;  /* 0xffffffff0e0a7836 */ /* 0x000fe40000000000 */
[----:B------:R-:W-:-:S03]  /*04c0*/  VIADD R9, R12, 0xffffffff ;  /* 0xffffffff0c097836 */ /* 0x000fc60000000000 */
[----:B------:R-:W-:-:S04]  /*04d0*/  ISETP.GT.U32.AND P0, PT, R10, 0xfd, PT ;  /* 0x000000fd0a00780c */ /* 0x000fc80003f04070 */
[----:B------:R-:W-:-:S13]  /*04e0*/  ISETP.GT.U32.OR P0, PT, R9, 0xfd, P0 ;  /* 0x000000fd0900780c */ /* 0x000fda0000704470 */
[----:B------:R-:W-:Y:S01]  /*04f0*/  @!P0 IMAD.MOV.U32 R7, RZ, RZ, RZ ;  /* 0x000000ffff078224 */ /* 0x000fe200078e00ff */
[----:B------:R-:W-:Y:S06]  /*0500*/  @!P0 BRA `(.L_x_2) ;  /* 0x00000000005c8947 */ /* 0x000fec0003800000 */
[----:B------:R-:W-:Y:S02]  /*0510*/  FSETP.GTU.FTZ.AND P0, PT, |R0|, +INF , PT ;  /* 0x7f8000000000780b */ /* 0x000fe40003f1c200 */
[----:B------:R-:W-:-:S04]  /*0520*/  FSETP.GTU.FTZ.AND P1, PT, |R3|, +INF , PT ;  /* 0x7f8000000300780b */ /* 0x000fc80003f3c200 */
[----:B------:R-:W-:-:S13]  /*0530*/  PLOP3.LUT P0, PT, P0, P1, PT, 0xf8, 0x8f ;  /* 0x00000000008f781c */ /* 0x000fda0000703f70 */
[----:B------:R-:W-:Y:S05]  /*0540*/  @P0 BRA `(.L_x_3) ;  /* 0x0000000400440947 */ /* 0x000fea0003800000 */
[----:B------:R-:W-:-:S13]  /*0550*/  LOP3.LUT P0, RZ, R3, 0x7fffffff, R0, 0xc8, !PT ;  /* 0x7fffffff03ff7812 */ /* 0x000fda000780c800 */
[----:B------:R-:W-:Y:S05]  /*0560*/  @!P0 BRA `(.L_x_4) ;  /* 0x0000000400348947 */ /* 0x000fea0003800000 */
[C---:B------:R-:W-:Y:S02]  /*0570*/  FSETP.NEU.FTZ.AND P2, PT, |R0|.reuse, +INF , PT ;  /* 0x7f8000000000780b */ /* 0x040fe40003f5d200 */
[----:B------:R-:W-:Y:S02]  /*0580*/  FSETP.NEU.FTZ.AND P1, PT, |R3|, +INF , PT ;  /* 0x7f8000000300780b */ /* 0x000fe40003f3d200 */
[----:B------:R-:W-:-:S11]  /*0590*/  FSETP.NEU.FTZ.AND P0, PT, |R0|, +INF , PT ;  /* 0x7f8000000000780b */ /* 0x000fd60003f1d200 */
[----:B------:R-:W-:Y:S05]  /*05a0*/  @!P1 BRA !P2, `(.L_x_4) ;  /* 0x0000000400249947 */ /* 0x000fea0005000000 */
[----:B------:R-:W-:-:S04]  /*05b0*/  LOP3.LUT P2, RZ, R0, 0x7fffffff, RZ, 0xc0, !PT ;  /* 0x7fffffff00ff7812 */ /* 0x000fc8000784c0ff */
[----:B------:R-:W-:-:S13]  /*05c0*/  PLOP3.LUT P1, PT, P1, P2, PT, 0x2f, 0xf2 ;  /* 0x0000000000f2781c */ /* 0x000fda0000f24577 */
[----:B------:R-:W-:Y:S05]  /*05d0*/  @P1 BRA `(.L_x_5) ;  /* 0x0000000400101947 */ /* 0x000fea0003800000 */
[----:B------:R-:W-:-:S04]  /*05e0*/  LOP3.LUT P1, RZ, R3, 0x7fffffff, RZ, 0xc0, !PT ;  /* 0x7fffffff03ff7812 */ /* 0x000fc8000782c0ff */
[----:B------:R-:W-:-:S13]  /*05f0*/  PLOP3.LUT P0, PT, P0, P1, PT, 0x2f, 0xf2 ;  /* 0x0000000000f2781c */ /* 0x000fda0000702577 */
[----:B------:R-:W-:Y:S05]  /*0600*/  @P0 BRA `(.L_x_6) ;  /* 0x0000000000f80947 */ /* 0x000fea0003800000 */
[----:B------:R-:W-:Y:S02]  /*0610*/  ISETP.GE.AND P0, PT, R9, RZ, PT ;  /* 0x000000ff0900720c */ /* 0x000fe40003f06270 */
[----:B------:R-:W-:-:S11]  /*0620*/  ISETP.GE.AND P1, PT, R10, RZ, PT ;  /* 0x000000ff0a00720c */ /* 0x000fd60003f26270 */
[----:B------:R-:W-:Y:S02]  /*0630*/  @P0 IMAD.MOV.U32 R7, RZ, RZ, RZ ;  /* 0x000000ffff070224 */ /* 0x000fe400078e00ff */
[----:B------:R-:W-:Y:S01]  /*0640*/  @!P0 FFMA R0, R0, 1.84467440737095516160e+19, RZ ;  /* 0x5f80000000008823 */ /* 0x000fe200000000ff */
[----:B------:R-:W-:Y:S02]  /*0650*/  @!P0 IMAD.MOV.U32 R7, RZ, RZ, -0x40 ;  /* 0xffffffc0ff078424 */ /* 0x000fe400078e00ff */
[----:B------:R-:W-:Y:S02]  /*0660*/  @!P1 FFMA R3, R3, 1.84467440737095516160e+19, RZ ;  /* 0x5f80000003039823 */ /* 0x000fe400000000ff */
[----:B------:R-:W-:-:S07]  /*0670*/  @!P1 VIADD R7, R7, 0x40 ;  /* 0x0000004007079836 */ /* 0x000fce0000000000 */
.L_x_2:
[----:B------:R-:W-:-:S05]  /*0680*/  LEA R10, R14, 0xc0800000, 0x17 ;  /* 0xc08000000e0a7811 */ /* 0x000fca00078eb8ff */
[----:B------:R-:W-:Y:S02]  /*0690*/  IMAD.IADD R10, R3, 0x1, -R10 ;  /* 0x00000001030a7824 */ /* 0x000fe400078e0a0a */
[----:B------:R-:W-:Y:S02]  /*06a0*/  VIADD R3, R12, 0xffffff81 ;  /* 0xffffff810c037836 */ /* 0x000fe40000000000 */
[----:B------:R0:W1:Y:S01]  /*06b0*/  MUFU.RCP R9, R10 ;  /* 0x0000000a00097308 */ /* 0x0000620000001000 */
[----:B------:R-:W-:Y:S01]  /*06c0*/  FADD.FTZ R11, -R10, -RZ ;  /* 0x800000ff0a0b7221 */ /* 0x000fe20000010100 */
[C---:B------:R-:W-:Y:S01]  /*06d0*/  IMAD R0, R3.reuse, -0x800000, R0 ;  /* 0xff80000003007824 */ /* 0x040fe200078e0200 */
[----:B0-----:R-:W-:-:S05]  /*06e0*/  IADD3 R10, PT, PT, R3, 0x7f, -R14 ;  /* 0x0000007f030a7810 */ /* 0x001fca0007ffe80e */
[----:B------:R-:W-:Y:S02]  /*06f0*/  IMAD.IADD R10, R10, 0x1, R7 ;  /* 0x000000010a0a7824 */ /* 0x000fe400078e0207 */
[----:B-1----:R-:W-:-:S04]  /*0700*/  FFMA R12, R9, R11, 1 ;  /* 0x3f800000090c7423 */ /* 0x002fc8000000000b */
[----:B------:R-:W-:-:S04]  /*0710*/  FFMA R16, R9, R12, R9 ;  /* 0x0000000c09107223 */ /* 0x000fc80000000009 */
[----:B------:R-:W-:-:S04]  /*0720*/  FFMA R9, R0, R16, RZ ;  /* 0x0000001000097223 */ /* 0x000fc800000000ff */
[----:B------:R-:W-:-:S04]  /*0730*/  FFMA R12, R11, R9, R0 ;  /* 0x000000090b0c7223 */ /* 0x000fc80000000000 */
[----:B------:R-:W-:-:S04]  /*0740*/  FFMA R9, R16, R12, R9 ;  /* 0x0000000c10097223 */ /* 0x000fc80000000009 */
[----:B------:R-:W-:-:S04]  /*0750*/  FFMA R12, R11, R9, R0 ;  /* 0x000000090b0c7223 */ /* 0x000fc80000000000 */
[----:B------:R-:W-:-:S05]  /*0760*/  FFMA R0, R16, R12, R9 ;  /* 0x0000000c10007223 */ /* 0x000fca0000000009 */
[----:B------:R-:W-:-:S04]  /*0770*/  SHF.R.U32.HI R3, RZ, 0x17, R0 ;  /* 0x00000017ff037819 */ /* 0x000fc80000011600 */
[----:B------:R-:W-:-:S05]  /*0780*/  LOP3.LUT R3, R3, 0xff, RZ, 0xc0, !PT ;  /* 0x000000ff03037812 */ /* 0x000fca00078ec0ff */
[----:B------:R-:W-:-:S04]  /*0790*/  IMAD.IADD R11, R3, 0x1, R10 ;  /* 0x00000001030b7824 */ /* 0x000fc800078e020a */
[----:B------:R-:W-:-:S05]  /*07a0*/  VIADD R3, R11, 0xffffffff ;  /* 0xffffffff0b037836 */ /* 0x000fca0000000000 */
[----:B------:R-:W-:-:S13]  /*07b0*/  ISETP.GE.U32.AND P0, PT, R3, 0xfe, PT ;  /* 0x000000fe0300780c */ /* 0x000fda0003f06070 */
[----:B------:R-:W-:Y:S05]  /*07c0*/  @!P0 BRA `(.L_x_7) ;  /* 0x0000000000808947 */ /* 0x000fea0003800000 */
[----:B------:R-:W-:-:S13]  /*07d0*/  ISETP.GT.AND P0, PT, R11, 0xfe, PT ;  /* 0x000000fe0b00780c */ /* 0x000fda0003f04270 */
[----:B------:R-:W-:Y:S05]  /*07e0*/  @P0 BRA `(.L_x_8) ;  /* 0x00000000006c0947 */ /* 0x000fea0003800000 */
[----:B------:R-:W-:-:S13]  /*07f0*/  ISETP.GE.AND P0, PT, R11, 0x1, PT ;  /* 0x000000010b00780c */ /* 0x000fda0003f06270 */
[----:B------:R-:W-:Y:S05]  /*0800*/  @P0 BRA `(.L_x_9) ;  /* 0x0000000000980947 */ /* 0x000fea0003800000 */
[----:B------:R-:W-:Y:S02]  /*0810*/  ISETP.GE.AND P0, PT, R11, -0x18, PT ;  /* 0xffffffe80b00780c */ /* 0x000fe40003f06270 */
[----:B------:R-:W-:-:S11]  /*0820*/  LOP3.LUT R0, R0, 0x80000000, RZ, 0xc0, !PT ;  /* 0x8000000000007812 */ /* 0x000fd600078ec0ff */
[----:B------:R-:W-:Y:S05]  /*0830*/  @!P0 BRA `(.L_x_9) ;  /* 0x00000000008c8947 */ /* 0x000fea0003800000 */
[CCC-:B------:R-:W-:Y:S01]  /*0840*/  FFMA.RZ R3, R16.reuse, R12.reuse, R9.reuse ;  /* 0x0000000c10037223 */ /* 0x1c0fe2000000c009 */
[CCC-:B------:R-:W-:Y:S01]  /*0850*/  FFMA.RM R10, R16.reuse, R12.reuse, R9.reuse ;  /* 0x0000000c100a7223 */ /* 0x1c0fe20000004009 */
[C---:B------:R-:W-:Y:S02]  /*0860*/  ISETP.NE.AND P2, PT, R11.reuse, RZ, PT ;  /* 0x000000ff0b00720c */ /* 0x040fe40003f45270 */
[----:B------:R-:W-:Y:S02]  /*0870*/  ISETP.NE.AND P1, PT, R11, RZ, PT ;  /* 0x000000ff0b00720c */ /* 0x000fe40003f25270 */
[----:B------:R-:W-:Y:S01]  /*0880*/  LOP3.LUT R7, R3, 0x7fffff, RZ, 0xc0, !PT ;  /* 0x007fffff03077812 */ /* 0x000fe200078ec0ff */
[----:B------:R-:W-:Y:S01]  /*0890*/  FFMA.RP R3, R16, R12, R9 ;  /* 0x0000000c10037223 */ /* 0x000fe20000008009 */
[----:B------:R-:W-:Y:S02]  /*08a0*/  VIADD R12, R11, 0x20 ;  /* 0x000000200b0c7836 */ /* 0x000fe40000000000 */
[----:B------:R-:W-:Y:S01]  /*08b0*/  LOP3.LUT R7, R7, 0x800000, RZ, 0xfc, !PT ;  /* 0x0080000007077812 */ /* 0x000fe200078efcff */
[----:B------:R-:W-:Y:S01]  /*08c0*/  IMAD.MOV R9, RZ, RZ, -R11 ;  /* 0x000000ffff097224 */ /* 0x000fe200078e0a0b */
[----:B------:R-:W-:-:S02]  /*08d0*/  FSETP.NEU.FTZ.AND P0, PT, R3, R10, PT ;  /* 0x0000000a0300720b */ /* 0x000fc40003f1d000 */
[----:B------:R-:W-:Y:S02]  /*08e0*/  SHF.L.U32 R12, R7, R12, RZ ;  /* 0x0000000c070c7219 */ /* 0x000fe400000006ff */
[----:B------:R-:W-:Y:S02]  /*08f0*/  SEL R10, R9, RZ, P2 ;  /* 0x000000ff090a7207 */ /* 0x000fe40001000000 */
[----:B------:R-:W-:Y:S02]  /*0900*/  ISETP.NE.AND P1, PT, R12, RZ, P1 ;  /* 0x000000ff0c00720c */ /* 0x000fe40000f25270 */
[----:B------:R-:W-:Y:S02]  /*0910*/  SHF.R.U32.HI R10, RZ, R10, R7 ;  /* 0x0000000aff0a7219 */ /* 0x000fe40000011607 */
[----:B------:R-:W-:Y:S02]  /*0920*/  PLOP3.LUT P0, PT, P0, P1, PT, 0xf8, 0x8f ;  /* 0x00000000008f781c */ /* 0x000fe40000703f70 */
[----:B------:R-:W-:-:S02]  /*0930*/  SHF.R.U32.HI R12, RZ, 0x1, R10 ;  /* 0x00000001ff0c7819 */ /* 0x000fc4000001160a */
[----:B------:R-:W-:-:S04]  /*0940*/  SEL R3, RZ, 0x1, !P0 ;  /* 0x00000001ff037807 */ /* 0x000fc80004000000 */
[----:B------:R-:W-:-:S04]  /*0950*/  LOP3.LUT R3, R3, 0x1, R12, 0xf8, !PT ;  /* 0x0000000103037812 */ /* 0x000fc800078ef80c */
[----:B------:R-:W-:-:S05]  /*0960*/  LOP3.LUT R3, R3, R10, RZ, 0xc0, !PT ;  /* 0x0000000a03037212 */ /* 0x000fca00078ec0ff */
[----:B------:R-:W-:-:S05]  /*0970*/  IMAD.IADD R3, R12, 0x1, R3 ;  /* 0x000000010c037824 */ /* 0x000fca00078e0203 */
[----:B------:R-:W-:Y:S01]  /*0980*/  LOP3.LUT R0, R3, R0, RZ, 0xfc, !PT ;  /* 0x0000000003007212 */ /* 0x000fe200078efcff */
[----:B------:R-:W-:Y:S06]  /*0990*/  BRA `(.L_x_9) ;  /* 0x0000000000347947 */ /* 0x000fec0003800000 */
.L_x_8:
[----:B------:R-:W-:-:S04]  /*09a0*/  LOP3.LUT R0, R0, 0x80000000, RZ, 0xc0, !PT ;  /* 0x8000000000007812 */ /* 0x000fc800078ec0ff */
[----:B------:R-:W-:Y:S01]  /*09b0*/  LOP3.LUT R0, R0, 0x7f800000, RZ, 0xfc, !PT ;  /* 0x7f80000000007812 */ /* 0x000fe200078efcff */
[----:B------:R-:W-:Y:S06]  /*09c0*/  BRA `(.L_x_9) ;  /* 0x0000000000287947 */ /* 0x000fec0003800000 */
.L_x_7:
[----:B------:R-:W-:Y:S01]  /*09d0*/  IMAD R0, R10, 0x800000, R0 ;  /* 0x008000000a007824 */ /* 0x000fe200078e0200 */
[----:B------:R-:W-:Y:S06]  /*09e0*/  BRA `(.L_x_9) ;  /* 0x0000000000207947 */ /* 0x000fec0003800000 */
.L_x_6:
[----:B------:R-:W-:-:S04]  /*09f0*/  LOP3.LUT R0, R3, 0x80000000, R0, 0x48, !PT ;  /* 0x8000000003007812 */ /* 0x000fc800078e4800 */
[----:B------:R-:W-:Y:S01]  /*0a00*/  LOP3.LUT R0, R0, 0x7f800000, RZ, 0xfc, !PT ;  /* 0x7f80000000007812 */ /* 0x000fe200078efcff */
[----:B------:R-:W-:Y:S06]  /*0a10*/  BRA `(.L_x_9) ;  /* 0x0000000000147947 */ /* 0x000fec0003800000 */
.L_x_5:
[----:B------:R-:W-:Y:S01]  /*0a20*/  LOP3.LUT R0, R3, 0x80000000, R0, 0x48, !PT ;  /* 0x8000000003007812 */ /* 0x000fe200078e4800 */
[----:B------:R-:W-:Y:S06]  /*0a30*/  BRA `(.L_x_9) ;  /* 0x00000000000c7947 */ /* 0x000fec0003800000 */
.L_x_4:
[----:B------:R-:W0:Y:S01]  /*0a40*/  MUFU.RSQ R0, -QNAN ;  /* 0xffc0000000007908 */ /* 0x000e220000001400 */
[----:B------:R-:W-:Y:S05]  /*0a50*/  BRA `(.L_x_9) ;  /* 0x0000000000047947 */ /* 0x000fea0003800000 */
.L_x_3:
[----:B------:R-:W-:-:S07]  /*0a60*/  FADD.FTZ R0, R0, R3 ;  /* 0x0000000300007221 */ /* 0x000fce0000010000 */
.L_x_9:
[----:B------:R-:W-:-:S04]  /*0a70*/  IMAD.MOV.U32 R9, RZ, RZ, 0x0 ;  /* 0x00000000ff097424 */ /* 0x000fc800078e00ff */
[----:B0-----:R-:W-:Y:S05]  /*0a80*/  RET.REL.NODEC R8 `(_Z16naive_downsamplePfPKfiiii) ;  /* 0xfffffff4085c7950 */ /* 0x001fea0003c3ffff */
.L_x_10:
[----:B------:R-:W-:-:S00]  /*0a90*/  BRA `(.L_x_10) ;  /* 0xfffffffc00fc7947 */ /* 0x000fc0000383ffff */
[----:B------:R-:W-:-:S00]  /*0aa0*/  NOP ;  /* 0x0000000000007918 */ /* 0x000fc00000000000 */
        /* <DEDUP_REMOVED lines=13> */
.L_x_12:


//--------------------- .text._Z27from_hwc_uint8_to_chw_floatPfPKhii --------------------------
	.section	.text._Z27from_hwc_uint8_to_chw_floatPfPKhii,"ax",@progbits
	.align	128
        .global         _Z27from_hwc_uint8_to_chw_floatPfPKhii
        .type           _Z27from_hwc_uint8_to_chw_floatPfPKhii,@function
        .size           _Z27from_hwc_uint8_to_chw_floatPfPKhii,(.L_x_14 - _Z27from_hwc_uint8_to_chw_floatPfPKhii)
        .other          _Z27from_hwc_uint8_to_chw_floatPfPKhii,@"STO_CUDA_ENTRY STV_DEFAULT"
_Z27from_hwc_uint8_to_chw_floatPfPKhii:
.text._Z27from_hwc_uint8_to_chw_floatPfPKhii:
[----:B------:R-:W-:Y:S01]  /*0000*/  LDC R1, c[0x0][0x37c] ;  /* 0x0000df00ff017b82 */ /* 0x000fe20000000800 */
[----:B------:R-:W0:Y:S07]  /*0010*/  S2R R7, SR_TID.Y ;  /* 0x0000000000077919 */ /* 0x000e2e0000002200 */
[----:B------:R-:W1:Y:S01]  /*0020*/  LDC R5, c[0x0][0x360] ;  /* 0x0000d800ff057b82 */ /* 0x000e620000000800 */
[----:B------:R-:W1:Y:S07]  /*0030*/  S2R R4, SR_TID.X ;  /* 0x0000000000047919 */ /* 0x000e6e0000002100 */
[----:B------:R-:W0:Y:S08]  /*0040*/  S2UR UR5, SR_CTAID.Y ;  /* 0x00000000000579c3 */ /* 0x000e300000002600 */
[----:B------:R-:W0:Y:S08]  /*0050*/  LDC R0, c[0x0][0x364] ;  /* 0x0000d900ff007b82 */ /* 0x000e300000000800 */
[----:B------:R-:W1:Y:S08]  /*0060*/  S2UR UR4, SR_CTAID.X ;  /* 0x00000000000479c3 */ /* 0x000e700000002500 */
[----:B------:R-:W2:Y:S01]  /*0070*/  LDC.64 R2, c[0x0][0x390] ;  /* 0x0000e400ff027b82 */ /* 0x000ea20000000a00 */
[----:B0-----:R-:W-:-:S02]  /*0080*/  IMAD R0, R0, UR5, R7 ;  /* 0x0000000500007c24 */ /* 0x001fc4000f8e0207 */
[----:B-1----:R-:W-:-:S03]  /*0090*/  IMAD R5, R5, UR4, R4 ;  /* 0x0000000405057c24 */ /* 0x002fc6000f8e0204 */
[----:B--2---:R-:W-:-:S04]  /*00a0*/  ISETP.GE.AND P0, PT, R0, R3, PT ;  /* 0x000000030000720c */ /* 0x004fc80003f06270 */
[----:B------:R-:W-:-:S13]  /*00b0*/  ISETP.GE.OR P0, PT, R5, R2, P0 ;  /* 0x000000020500720c */ /* 0x000fda0000706670 */
[----:B------:R-:W-:Y:S05]  /*00c0*/  @P0 EXIT ;  /* 0x000000000000094d */ /* 0x000fea0003800000 */
[----:B------:R-:W0:Y:S01]  /*00d0*/  LDCU.64 UR6, c[0x0][0x388] ;  /* 0x00007100ff0677ac */ /* 0x000e220008000a00 */
[----:B------:R-:W-:Y:S01]  /*00e0*/  IMAD R9, R0, R2, R5 ;  /* 0x0000000200097224 */ /* 0x000fe200078e0205 */
[----:B------:R-:W1:Y:S01]  /*00f0*/  LDC.64 R6, c[0x0][0x380] ;  /* 0x0000e000ff067b82 */ /* 0x000e620000000a00 */
[----:B------:R-:W2:Y:S02]  /*0100*/  LDCU.64 UR4, c[0x0][0x358] ;  /* 0x00006b00ff0477ac */ /* 0x000ea40008000a00 */
[----:B------:R-:W-:-:S05]  /*0110*/  IMAD R0, R9, 0x3, RZ ;  /* 0x0000000309007824 */ /* 0x000fca00078e02ff */
[----:B0-----:R-:W-:-:S04]  /*0120*/  IADD3 R4, P0, PT, R0, UR6, RZ ;  /* 0x0000000600047c10 */ /* 0x001fc8000ff1e0ff */
[----:B------:R-:W-:-:S05]  /*0130*/  LEA.HI.X.SX32 R5, R0, UR7, 0x1, P0 ;  /* 0x0000000700057c11 */ /* 0x000fca00080f0eff */
[----:B--2---:R-:W2:Y:S01]  /*0140*/  LDG.E.U8 R0, desc[UR4][R4.64] ;  /* 0x0000000404007981 */ /* 0x004ea2000c1e1100 */
[----:B-1----:R-:W-:Y:S01]  /*0150*/  IMAD.WIDE R6, R9, 0x4, R6 ;  /* 0x0000000409067825 */ /* 0x002fe200078e0206 */
[----:B--2---:R-:W-:-:S05]  /*0160*/  I2FP.F32.U32 R11, R0 ;  /* 0x00000000000b7245 */ /* 0x004fca0000201000 */
[----:B------:R-:W-:Y:S04]  /*0170*/  STG.E desc[UR4][R6.64], R11 ;  /* 0x0000000b06007986 */ /* 0x000fe8000c101904 */
[----:B------:R-:W2:Y:S01]  /*0180*/  LDG.E.U8 R0, desc[UR4][R4.64+0x1] ;  /* 0x0000010404007981 */ /* 0x000ea2000c1e1100 */
[----:B------:R-:W-:-:S04]  /*0190*/  IMAD R9, R3, R2, RZ ;  /* 0x0000000203097224 */ /* 0x000fc800078e02ff */
[----:B------:R-:W-:Y:S01]  /*01a0*/  IMAD.WIDE R2, R9, 0x4, R6 ;  /* 0x0000000409027825 */ /* 0x000fe200078e0206 */
[----:B--2---:R-:W-:-:S05]  /*01b0*/  I2FP.F32.U32 R13, R0 ;  /* 0x00000000000d7245 */ /* 0x004fca0000201000 */
[----:B------:R-:W-:Y:S04]  /*01c0*/  STG.E desc[UR4][R2.64], R13 ;  /* 0x0000000d02007986 */ /* 0x000fe8000c101904 */
[----:B------:R-:W2:Y:S01]  /*01d0*/  LDG.E.U8 R0, desc[UR4][R4.64+0x2] ;  /* 0x0000020404007981 */ /* 0x000ea2000c1e1100 */
[----:B------:R-:W-:Y:S01]  /*01e0*/  IMAD.WIDE R8, R9, 0x4, R2 ;  /* 0x0000000409087825 */ /* 0x000fe200078e0202 */
[----:B--2---:R-:W-:-:S05]  /*01f0*/  I2FP.F32.U32 R15, R0 ;  /* 0x00000000000f7245 */ /* 0x004fca0000201000 */
[----:B------:R-:W-:Y:S01]  /*0200*/  STG.E desc[UR4][R8.64], R15 ;  /* 0x0000000f08007986 */ /* 0x000fe2000c101904 */
[----:B------:R-:W-:Y:S05]  /*0210*/  EXIT ;  /* 0x000000000000794d */ /* 0x000fea0003800000 */
.L_x_11:
        /* <DEDUP_REMOVED lines=14> */
.L_x_14:


//--------------------- .nv.shared.reserved.0     --------------------------
	.section	.nv.shared.reserved.0,"aw",@nobits
	.weak		__nv_reservedSMEM_offset_0_alias
	.size		__nv_reservedSMEM_offset_0_alias, 0, 64
	.other		__nv_reservedSMEM_offset_0_alias,@"STO_CUDA_RESERVED_SHARED STV_DEFAULT"
__nv_reservedSMEM_offset_0_alias:
	.zero		0
	.zero		64


//--------------------- .nv.constant0._Z16naive_downsamplePfPKfiiii --------------------------
	.section	.nv.constant0._Z16naive_downsamplePfPKfiiii,"a",@progbits
	.sectionflags	@""
	.align	4
.nv.constant0._Z16naive_downsamplePfPKfiiii:
	.zero		928


//--------------------- .nv.constant0._Z27from_hwc_uint8_to_chw_floatPfPKhii --------------------------
	.section	.nv.constant0._Z27from_hwc_uint8_to_chw_floatPfPKhii,"a",@progbits
	.sectionflags	@""
	.align	4
.nv.constant0._Z27from_hwc_uint8_to_chw_floatPfPKhii:
	.zero		920


//--------------------- SYMBOLS --------------------------

	.type		.nv.reservedSmem.offset0,@object
	.size		.nv.reservedSmem.offset0,0x4
